//
// Generated by NVIDIA NVVM Compiler
//
// Compiler Build ID: CL-36424714
// Cuda compilation tools, release 13.0, V13.0.88
// Based on NVVM 20.0.0
//

.version 9.0
.target sm_100
.address_size 64

	// .globl	_Z13cudaMatrixAddPfS_S_ii
.extern .func  (.param .b32 func_retval0) vprintf
(
	.param .b64 vprintf_param_0,
	.param .b64 vprintf_param_1
)
;
.global .align 1 .b8 $str[27] = {65, 100, 100, 105, 116, 105, 111, 110, 32, 102, 114, 111, 109, 32, 116, 104, 101, 32, 71, 80, 85, 46, 46, 46, 10, 10};

.visible .entry _Z13cudaMatrixAddPfS_S_ii(
	.param .u64 .ptr .align 1 _Z13cudaMatrixAddPfS_S_ii_param_0,
	.param .u64 .ptr .align 1 _Z13cudaMatrixAddPfS_S_ii_param_1,
	.param .u64 .ptr .align 1 _Z13cudaMatrixAddPfS_S_ii_param_2,
	.param .u32 _Z13cudaMatrixAddPfS_S_ii_param_3,
	.param .u32 _Z13cudaMatrixAddPfS_S_ii_param_4
)
{
	.reg .pred 	%p<4>;
	.reg .b32 	%r<14>;
	.reg .b32 	%f<4>;
	.reg .b64 	%rd<13>;

	ld.param.u64 	%rd1, [_Z13cudaMatrixAddPfS_S_ii_param_0];
	ld.param.u64 	%rd2, [_Z13cudaMatrixAddPfS_S_ii_param_1];
	ld.param.u64 	%rd3, [_Z13cudaMatrixAddPfS_S_ii_param_2];
	ld.param.u32 	%r4, [_Z13cudaMatrixAddPfS_S_ii_param_3];
	ld.param.u32 	%r3, [_Z13cudaMatrixAddPfS_S_ii_param_4];
	mov.u64 	%rd4, $str;
	cvta.global.u64 	%rd5, %rd4;
	{ // callseq 0, 0
	.param .b64 param0;
	st.param.b64 	[param0], %rd5;
	.param .b64 param1;
	st.param.b64 	[param1], 0;
	.param .b32 retval0;
	call.uni (retval0), 
	vprintf, 
	(
	param0, 
	param1
	);
	ld.param.b32 	%r5, [retval0];
	} // callseq 0
	mov.u32 	%r7, %ctaid.y;
	mov.u32 	%r8, %ntid.y;
	mov.u32 	%r9, %tid.y;
	mad.lo.s32 	%r1, %r7, %r8, %r9;
	mov.u32 	%r10, %ctaid.x;
	mov.u32 	%r11, %ntid.x;
	mov.u32 	%r12, %tid.x;
	mad.lo.s32 	%r2, %r10, %r11, %r12;
	setp.ge.s32 	%p1, %r1, %r4;
	setp.ge.s32 	%p2, %r2, %r3;
	or.pred  	%p3, %p1, %p2;
	@%p3 bra 	$L__BB0_2;
	cvta.to.global.u64 	%rd6, %rd1;
	cvta.to.global.u64 	%rd7, %rd2;
	cvta.to.global.u64 	%rd8, %rd3;
	mad.lo.s32 	%r13, %r3, %r1, %r2;
	mul.wide.s32 	%rd9, %r13, 4;
	add.s64 	%rd10, %rd6, %rd9;
	ld.global.f32 	%f1, [%rd10];
	add.s64 	%rd11, %rd7, %rd9;
	ld.global.f32 	%f2, [%rd11];
	add.f32 	%f3, %f1, %f2;
	add.s64 	%rd12, %rd8, %rd9;
	st.global.f32 	[%rd12], %f3;
$L__BB0_2:
	ret;

}


// ===== COMPILED SASS (sm_100) =====

	.target	sm_100

	.elftype	@"ET_EXEC"


//--------------------- .note.nv.tkinfo           --------------------------
	.section	.note.nv.tkinfo,"",@"SHT_NOTE"
	.sectionflags	@"SHF_NOTE_NV_TKINFO"
	.tkinfo
        /*0018*/ 	.word	0x00000002
        /*0030*/ 	.string	""
        /*0030*/ 	.string	"ptxas"
        /*0030*/ 	.string	"Cuda compilation tools, release 13.0, V13.0.88"
        /*0030*/ 	.string	"Build cuda_13.0.r13.0/compiler.36424714_0"
        /*0030*/ 	.string	"-arch sm_100 -m 64 "



//--------------------- .note.nv.cuinfo           --------------------------
	.section	.note.nv.cuinfo,"",@"SHT_NOTE"
	.sectionflags	@"SHF_NOTE_NV_CUINFO"
        /*0018*/ 	.short	0x0002
        /*001a*/ 	.short	0x0064
        /*001c*/ 	.short	0x0082
	.zero		2


//--------------------- .nv.info                  --------------------------
	.section	.nv.info,"",@"SHT_CUDA_INFO"
	.align	4


	//----- nvinfo : EIATTR_REGCOUNT
	.align		4
        /*0000*/ 	.byte	0x04, 0x2f
        /*0002*/ 	.short	(.L_2 - .L_1)
	.align		4
.L_1:
        /*0004*/ 	.word	index@(_Z13cudaMatrixAddPfS_S_ii)
        /*0008*/ 	.word	0x00000018


	//----- nvinfo : EIATTR_FRAME_SIZE
	.align		4
.L_2:
        /*000c*/ 	.byte	0x04, 0x11
        /*000e*/ 	.short	(.L_4 - .L_3)
	.align		4
.L_3:
        /*0010*/ 	.word	index@(_Z13cudaMatrixAddPfS_S_ii)
        /*0014*/ 	.word	0x00000000


	//----- nvinfo : EIATTR_MIN_STACK_SIZE
	.align		4
.L_4:
        /*0018*/ 	.byte	0x04, 0x12
        /*001a*/ 	.short	(.L_6 - .L_5)
	.align		4
.L_5:
        /*001c*/ 	.word	index@(_Z13cudaMatrixAddPfS_S_ii)
        /*0020*/ 	.word	0x00000000
.L_6:


//--------------------- .nv.compat                --------------------------
	.section	.nv.compat,"",@"SHT_CUDA_COMPAT_INFO"
	.align	4
        /*0000*/ 	.byte	0x02, 0x09, 0x00, 0x00, 0x02, 0x02, 0x01, 0x00, 0x02, 0x05, 0x05, 0x00, 0x03, 0x07, 0x01, 0x01
        /*0010*/ 	.byte	0x02, 0x03, 0x00, 0x00, 0x02, 0x06, 0x01, 0x00, 0x04, 0x0b, 0x08, 0x00, 0x09, 0x00, 0x00, 0x00
        /*0020*/ 	.byte	0x00, 0x00, 0x00, 0x00


//--------------------- .nv.info._Z13cudaMatrixAddPfS_S_ii --------------------------
	.section	.nv.info._Z13cudaMatrixAddPfS_S_ii,"",@"SHT_CUDA_INFO"
	.sectionflags	@""
	.align	4


	//----- nvinfo : EIATTR_CUDA_API_VERSION
	.align		4
        /*0000*/ 	.byte	0x04, 0x37
        /*0002*/ 	.short	(.L_8 - .L_7)
.L_7:
        /*0004*/ 	.word	0x00000082


	//----- nvinfo : EIATTR_KPARAM_INFO
	.align		4
.L_8:
        /*0008*/ 	.byte	0x04, 0x17
        /*000a*/ 	.short	(.L_10 - .L_9)
.L_9:
        /*000c*/ 	.word	0x00000000
        /*0010*/ 	.short	0x0004
        /*0012*/ 	.short	0x001c
        /*0014*/ 	.byte	0x00, 0xf0, 0x11, 0x00


	//----- nvinfo : EIATTR_KPARAM_INFO
	.align		4
.L_10:
        /*0018*/ 	.byte	0x04, 0x17
        /*001a*/ 	.short	(.L_12 - .L_11)
.L_11:
        /*001c*/ 	.word	0x00000000
        /*0020*/ 	.short	0x0003
        /*0022*/ 	.short	0x0018
        /*0024*/ 	.byte	0x00, 0xf0, 0x11, 0x00


	//----- nvinfo : EIATTR_KPARAM_INFO
	.align		4
.L_12:
        /*0028*/ 	.byte	0x04, 0x17
        /*002a*/ 	.short	(.L_14 - .L_13)
.L_13:
        /*002c*/ 	.word	0x00000000
        /*0030*/ 	.short	0x0002
        /*0032*/ 	.short	0x0010
        /*0034*/ 	.byte	0x00, 0xf5, 0x21, 0x00


	//----- nvinfo : EIATTR_KPARAM_INFO
	.align		4
.L_14:
        /*0038*/ 	.byte	0x04, 0x17
        /*003a*/ 	.short	(.L_16 - .L_15)
.L_15:
        /*003c*/ 	.word	0x00000000
        /*0040*/ 	.short	0x0001
        /*0042*/ 	.short	0x0008
        /*0044*/ 	.byte	0x00, 0xf5, 0x21, 0x00


	//----- nvinfo : EIATTR_KPARAM_INFO
	.align		4
.L_16:
        /*0048*/ 	.byte	0x04, 0x17
        /*004a*/ 	.short	(.L_18 - .L_17)
.L_17:
        /*004c*/ 	.word	0x00000000
        /*0050*/ 	.short	0x0000
        /*0052*/ 	.short	0x0000
        /*0054*/ 	.byte	0x00, 0xf5, 0x21, 0x00


	//----- nvinfo : EIATTR_SPARSE_MMA_MASK
	.align		4
.L_18:
        /*0058*/ 	.byte	0x03, 0x50
        /*005a*/ 	.short	0x0000


	//----- nvinfo : EIATTR_MAXREG_COUNT
	.align		4
        /*005c*/ 	.byte	0x03, 0x1b
        /*005e*/ 	.short	0x00ff


	//----- nvinfo : EIATTR_EXTERNS
	.align		4
        /*0060*/ 	.byte	0x04, 0x0f
        /*0062*/ 	.short	(.L_20 - .L_19)


	//   ....[0]....
	.align		4
.L_19:
        /*0064*/ 	.word	index@(vprintf)


	//----- nvinfo : EIATTR_MERCURY_ISA_VERSION
	.align		4
.L_20:
        /*0068*/ 	.byte	0x03, 0x5f
        /*006a*/ 	.short	0x0101


	//----- nvinfo : EIATTR_VRC_CTA_INIT_COUNT
	.align		4
        /*006c*/ 	.byte	0x02, 0x4a
	.zero		1
	.zero		1


	//----- nvinfo : EIATTR_SYSCALL_OFFSETS
	.align		4
        /*0070*/ 	.byte	0x04, 0x46
        /*0072*/ 	.short	(.L_22 - .L_21)


	//   ....[0]....
.L_21:
        /*0074*/ 	.word	0x00000080


	//----- nvinfo : EIATTR_EXIT_INSTR_OFFSETS
	.align		4
.L_22:
        /*0078*/ 	.byte	0x04, 0x1c
        /*007a*/ 	.short	(.L_24 - .L_23)


	//   ....[0]....
.L_23:
        /*007c*/ 	.word	0x00000140


	//   ....[1]....
        /*0080*/ 	.word	0x00000210


	//----- nvinfo : EIATTR_CRS_STACK_SIZE
	.align		4
.L_24:
        /*0084*/ 	.byte	0x04, 0x1e
        /*0086*/ 	.short	(.L_26 - .L_25)
.L_25:
        /*0088*/ 	.word	0x00000000


	//----- nvinfo : EIATTR_CBANK_PARAM_SIZE
	.align		4
.L_26:
        /*008c*/ 	.byte	0x03, 0x19
        /*008e*/ 	.short	0x0020


	//----- nvinfo : EIATTR_PARAM_CBANK
	.align		4
        /*0090*/ 	.byte	0x04, 0x0a
        /*0092*/ 	.short	(.L_28 - .L_27)
	.align		4
.L_27:
        /*0094*/ 	.word	index@(.nv.constant0._Z13cudaMatrixAddPfS_S_ii)
        /*0098*/ 	.short	0x0380
        /*009a*/ 	.short	0x0020


	//----- nvinfo : EIATTR_SW_WAR
	.align		4
.L_28:
        /*009c*/ 	.byte	0x04, 0x36
        /*009e*/ 	.short	(.L_30 - .L_29)
.L_29:
        /*00a0*/ 	.word	0x00000008
.L_30:


//--------------------- .nv.callgraph             --------------------------
	.section	.nv.callgraph,"",@"SHT_CUDA_CALLGRAPH"
	.align	4
	.sectionentsize	8
	.align		4
        /*0000*/ 	.word	0x00000000
	.align		4
        /*0004*/ 	.word	0xffffffff
	.align		4
        /*0008*/ 	.word	index@(_Z13cudaMatrixAddPfS_S_ii)
	.align		4
        /*000c*/ 	.word	index@(vprintf)
	.align		4
        /*0010*/ 	.word	0x00000000
	.align		4
        /*0014*/ 	.word	0xfffffffe
	.align		4
        /*0018*/ 	.word	0x00000000
	.align		4
        /*001c*/ 	.word	0xfffffffd
	.align		4
        /*0020*/ 	.word	0x00000000
	.align		4
        /*0024*/ 	.word	0xfffffffc


//--------------------- .nv.constant4             --------------------------
	.section	.nv.constant4,"a",@progbits
	.align	8
	.align		8
.nv.constant4:
        /*0000*/ 	.dword	vprintf
	.align		8
        /*0008*/ 	.dword	$str


//--------------------- .text._Z13cudaMatrixAddPfS_S_ii --------------------------
	.section	.text._Z13cudaMatrixAddPfS_S_ii,"ax",@progbits
	.align	128
        .global         _Z13cudaMatrixAddPfS_S_ii
        .type           _Z13cudaMatrixAddPfS_S_ii,@function
        .size           _Z13cudaMatrixAddPfS_S_ii,(.L_x_2 - _Z13cudaMatrixAddPfS_S_ii)
        .other          _Z13cudaMatrixAddPfS_S_ii,@"STO_CUDA_ENTRY STV_DEFAULT"
_Z13cudaMatrixAddPfS_S_ii:
.text._Z13cudaMatrixAddPfS_S_ii:
[----:B------:R-:W0:Y:S01]  /*0000*/  LDC R1, c[0x0][0x37c] ;  /* 0x0000df00ff017b82 */ /* 0x000e220000000800 */
[----:B------:R-:W-:Y:S01]  /*0010*/  MOV R0, 0x0 ;  /* 0x0000000000007802 */ /* 0x000fe20000000f00 */
[----:B------:R-:W1:Y:S01]  /*0020*/  LDCU.64 UR4, c[0x4][0x8] ;  /* 0x01000100ff0477ac */ /* 0x000e620008000a00 */
[----:B------:R-:W-:-:S05]  /*0030*/  CS2R R6, SRZ ;  /* 0x0000000000067805 */ /* 0x000fca000001ff00 */
[----:B------:R2:W3:Y:S01]  /*0040*/  LDC.64 R2, c[0x4][R0] ;  /* 0x0100000000027b82 */ /* 0x0004e20000000a00 */
[----:B-1----:R-:W-:Y:S02]  /*0050*/  MOV R4, UR4 ;  /* 0x0000000400047c02 */ /* 0x002fe40008000f00 */
[----:B--2---:R-:W-:-:S07]  /*0060*/  MOV R5, UR5 ;  /* 0x0000000500057c02 */ /* 0x004fce0008000f00 */
[----:B------:R-:W-:-:S07]  /*0070*/  LEPC R20, `(.L_x_0) ;  /* 0x000000001014794e */ /* 0x000fce0000000000 */
[----:B0--3--:R-:W-:Y:S05]  /*0080*/  CALL.ABS.NOINC R2 ;  /* 0x0000000002007343 */ /* 0x009fea0003c00000 */
.L_x_0:
[----:B------:R-:W0:Y:S01]  /*0090*/  S2R R5, SR_TID.X ;  /* 0x0000000000057919 */ /* 0x000e220000002100 */
[----:B------:R-:W1:Y:S01]  /*00a0*/  LDC R0, c[0x0][0x364] ;  /* 0x0000d900ff007b82 */ /* 0x000e620000000800 */
[----:B------:R-:W1:Y:S07]  /*00b0*/  S2R R3, SR_TID.Y ;  /* 0x0000000000037919 */ /* 0x000e6e0000002200 */
[----:B------:R-:W0:Y:S08]  /*00c0*/  S2UR UR5, SR_CTAID.X ;  /* 0x00000000000579c3 */ /* 0x000e300000002500 */
[----:B------:R-:W0:Y:S08]  /*00d0*/  LDC R6, c[0x0][0x360] ;  /* 0x0000d800ff067b82 */ /* 0x000e300000000800 */
[----:B------:R-:W1:Y:S08]  /*00e0*/  S2UR UR4, SR_CTAID.Y ;  /* 0x00000000000479c3 */ /* 0x000e700000002600 */
[----:B------:R-:W2:Y:S01]  /*00f0*/  LDC.64 R8, c[0x0][0x398] ;  /* 0x0000e600ff087b82 */ /* 0x000ea20000000a00 */
[----:B0-----:R-:W-:-:S02]  /*0100*/  IMAD R6, R6, UR5, R5 ;  /* 0x0000000506067c24 */ /* 0x001fc4000f8e0205 */
[----:B-1----:R-:W-:-:S03]  /*0110*/  IMAD R0, R0, UR4, R3 ;  /* 0x0000000400007c24 */ /* 0x002fc6000f8e0203 */
[----:B--2---:R-:W-:-:S04]  /*0120*/  ISETP.GE.AND P0, PT, R6, R9, PT ;  /* 0x000000090600720c */ /* 0x004fc80003f06270 */
[----:B------:R-:W-:-:S13]  /*0130*/  ISETP.GE.OR P0, PT, R0, R8, P0 ;  /* 0x000000080000720c */ /* 0x000fda0000706670 */
[----:B------:R-:W-:Y:S05]  /*0140*/  @P0 EXIT ;  /* 0x000000000000094d */ /* 0x000fea0003800000 */
[----:B------:R-:W0:Y:S01]  /*0150*/  LDC.64 R2, c[0x0][0x380] ;  /* 0x0000e000ff027b82 */ /* 0x000e220000000a00 */
[----:B------:R-:W1:Y:S01]  /*0160*/  LDCU.64 UR4, c[0x0][0x358] ;  /* 0x00006b00ff0477ac */ /* 0x000e620008000a00 */
[----:B------:R-:W-:-:S06]  /*0170*/  IMAD R9, R0, R9, R6 ;  /* 0x0000000900097224 */ /* 0x000fcc00078e0206 */
[----:B------:R-:W2:Y:S08]  /*0180*/  LDC.64 R4, c[0x0][0x388] ;  /* 0x0000e200ff047b82 */ /* 0x000eb00000000a00 */
[----:B------:R-:W3:Y:S01]  /*0190*/  LDC.64 R6, c[0x0][0x390] ;  /* 0x0000e400ff067b82 */ /* 0x000ee20000000a00 */
[----:B0-----:R-:W-:-:S06]  /*01a0*/  IMAD.WIDE R2, R9, 0x4, R2 ;  /* 0x0000000409027825 */ /* 0x001fcc00078e0202 */
[----:B-1----:R-:W4:Y:S01]  /*01b0*/  LDG.E R2, desc[UR4][R2.64] ;  /* 0x0000000402027981 */ /* 0x002f22000c1e1900 */
[----:B--2---:R-:W-:-:S06]  /*01c0*/  IMAD.WIDE R4, R9, 0x4, R4 ;  /* 0x0000000409047825 */ /* 0x004fcc00078e0204 */
[----:B------:R-:W4:Y:S01]  /*01d0*/  LDG.E R5, desc[UR4][R4.64] ;  /* 0x0000000404057981 */ /* 0x000f22000c1e1900 */
[----:B---3--:R-:W-:-:S04]  /*01e0*/  IMAD.WIDE R6, R9, 0x4, R6 ;  /* 0x0000000409067825 */ /* 0x008fc800078e0206 */
[----:B----4-:R-:W-:-:S05]  /*01f0*/  FADD R9, R2, R5 ;  /* 0x0000000502097221 */ /* 0x010fca0000000000 */
[----:B------:R-:W-:Y:S01]  /*0200*/  STG.E desc[UR4][R6.64], R9 ;  /* 0x0000000906007986 */ /* 0x000fe2000c101904 */
[----:B------:R-:W-:Y:S05]  /*0210*/  EXIT ;  /* 0x000000000000794d */ /* 0x000fea0003800000 */
.L_x_1:
[----:B------:R-:W-:-:S00]  /*0220*/  BRA `(.L_x_1) ;  /* 0xfffffffc00fc7947 */ /* 0x000fc0000383ffff */
[----:B------:R-:W-:-:S00]  /*0230*/  NOP ;  /* 0x0000000000007918 */ /* 0x000fc00000000000 */
        /* <DEDUP_REMOVED lines=12> */
.L_x_2:


//--------------------- .nv.global.init           --------------------------
	.section	.nv.global.init,"aw",@progbits
.nv.global.init:
	.type		$str,@object
	.size		$str,(.L_0 - $str)
$str:
        /*0000*/ 	.byte	0x41, 0x64, 0x64, 0x69, 0x74, 0x69, 0x6f, 0x6e, 0x20, 0x66, 0x72, 0x6f, 0x6d, 0x20, 0x74, 0x68
        /*0010*/ 	.byte	0x65, 0x20, 0x47, 0x50, 0x55, 0x2e, 0x2e, 0x2e, 0x0a, 0x0a, 0x00
.L_0:


//--------------------- .nv.shared.reserved.0     --------------------------
	.section	.nv.shared.reserved.0,"aw",@nobits
	.weak		__nv_reservedSMEM_offset_0_alias
	.size		__nv_reservedSMEM_offset_0_alias, 0, 64
	.other		__nv_reservedSMEM_offset_0_alias,@"STO_CUDA_RESERVED_SHARED STV_DEFAULT"
__nv_reservedSMEM_offset_0_alias:
	.zero		0
	.zero		64


//--------------------- .nv.constant0._Z13cudaMatrixAddPfS_S_ii --------------------------
	.section	.nv.constant0._Z13cudaMatrixAddPfS_S_ii,"a",@progbits
	.sectionflags	@""
	.align	4
.nv.constant0._Z13cudaMatrixAddPfS_S_ii:
	.zero		928


//--------------------- SYMBOLS --------------------------

	.type		.nv.reservedSmem.offset0,@object
	.size		.nv.reservedSmem.offset0,0x4
	.type		vprintf,@function
